//
// Generated by NVIDIA NVVM Compiler
//
// Compiler Build ID: CL-36424714
// Cuda compilation tools, release 13.0, V13.0.88
// Based on NVVM 20.0.0
//

.version 9.0
.target sm_100
.address_size 64

	// .globl	_Z5resetv
.extern .func  (.param .b32 func_retval0) vprintf
(
	.param .b64 vprintf_param_0,
	.param .b64 vprintf_param_1
)
;
.global .align 1 .u8 d_over;
.global .align 1 .b8 $str[25] = {73, 108, 108, 101, 103, 97, 108, 32, 118, 101, 114, 116, 101, 120, 32, 100, 101, 115, 116, 58, 32, 37, 100, 10};
.global .align 1 .b8 $str$1[24] = {73, 108, 108, 101, 103, 97, 108, 32, 118, 101, 114, 116, 101, 120, 32, 115, 114, 99, 58, 32, 37, 100, 10};

.visible .entry _Z5resetv()
{
	.reg .b16 	%rs<2>;

	mov.b16 	%rs1, 0;
	st.global.u8 	[d_over], %rs1;
	ret;

}
	// .globl	_Z4initP8__vertexii
.visible .entry _Z4initP8__vertexii(
	.param .u64 .ptr .align 1 _Z4initP8__vertexii_param_0,
	.param .u32 _Z4initP8__vertexii_param_1,
	.param .u32 _Z4initP8__vertexii_param_2
)
{
	.reg .pred 	%p<3>;
	.reg .b32 	%r<9>;
	.reg .b64 	%rd<7>;

	ld.param.u64 	%rd2, [_Z4initP8__vertexii_param_0];
	ld.param.u32 	%r2, [_Z4initP8__vertexii_param_1];
	ld.param.u32 	%r3, [_Z4initP8__vertexii_param_2];
	cvta.to.global.u64 	%rd1, %rd2;
	mov.u32 	%r4, %ntid.x;
	mov.u32 	%r5, %ctaid.x;
	mov.u32 	%r6, %tid.x;
	mad.lo.s32 	%r1, %r4, %r5, %r6;
	setp.ne.s32 	%p1, %r1, %r2;
	@%p1 bra 	$L__BB1_2;
	mul.wide.s32 	%rd5, %r2, 4;
	add.s64 	%rd6, %rd1, %rd5;
	mov.b32 	%r8, 0;
	st.global.u32 	[%rd6], %r8;
	bra.uni 	$L__BB1_4;
$L__BB1_2:
	setp.ge.s32 	%p2, %r1, %r3;
	@%p2 bra 	$L__BB1_4;
	mul.wide.s32 	%rd3, %r1, 4;
	add.s64 	%rd4, %rd1, %rd3;
	mov.b32 	%r7, -1;
	st.global.u32 	[%rd4], %r7;
$L__BB1_4:
	ret;

}
	// .globl	_Z11scatter_bfsPK7__shardP8__vertexii
.visible .entry _Z11scatter_bfsPK7__shardP8__vertexii(
	.param .u64 .ptr .align 1 _Z11scatter_bfsPK7__shardP8__vertexii_param_0,
	.param .u64 .ptr .align 1 _Z11scatter_bfsPK7__shardP8__vertexii_param_1,
	.param .u32 _Z11scatter_bfsPK7__shardP8__vertexii_param_2,
	.param .u32 _Z11scatter_bfsPK7__shardP8__vertexii_param_3
)
{
	.local .align 8 .b8 	__local_depot2[8];
	.reg .b64 	%SP;
	.reg .b64 	%SPL;
	.reg .pred 	%p<6>;
	.reg .b16 	%rs<2>;
	.reg .b32 	%r<17>;
	.reg .b64 	%rd<20>;

	mov.u64 	%SPL, __local_depot2;
	cvta.local.u64 	%SP, %SPL;
	ld.param.u64 	%rd6, [_Z11scatter_bfsPK7__shardP8__vertexii_param_0];
	ld.param.u64 	%rd7, [_Z11scatter_bfsPK7__shardP8__vertexii_param_1];
	ld.param.u32 	%r4, [_Z11scatter_bfsPK7__shardP8__vertexii_param_2];
	ld.param.u32 	%r5, [_Z11scatter_bfsPK7__shardP8__vertexii_param_3];
	cvta.to.global.u64 	%rd1, %rd7;
	cvta.to.global.u64 	%rd2, %rd6;
	add.u64 	%rd8, %SP, 0;
	add.u64 	%rd3, %SPL, 0;
	mov.u32 	%r6, %ntid.x;
	mov.u32 	%r7, %ctaid.x;
	mov.u32 	%r8, %tid.x;
	mad.lo.s32 	%r1, %r6, %r7, %r8;
	ld.global.u32 	%r9, [%rd2];
	setp.ge.s32 	%p1, %r1, %r9;
	@%p1 bra 	$L__BB2_8;
	ld.global.u64 	%rd9, [%rd2+16];
	mul.wide.s32 	%rd10, %r1, 12;
	add.s64 	%rd4, %rd9, %rd10;
	ld.u32 	%r2, [%rd4];
	setp.ge.s32 	%p2, %r2, %r5;
	@%p2 bra 	$L__BB2_7;
	mul.wide.s32 	%rd14, %r2, 4;
	add.s64 	%rd15, %rd1, %rd14;
	ld.global.u32 	%r12, [%rd15];
	setp.ne.s32 	%p3, %r12, %r4;
	@%p3 bra 	$L__BB2_8;
	ld.u32 	%r3, [%rd4+4];
	setp.ge.s32 	%p4, %r3, %r5;
	@%p4 bra 	$L__BB2_6;
	mul.wide.s32 	%rd19, %r3, 4;
	add.s64 	%rd5, %rd1, %rd19;
	ld.global.u32 	%r15, [%rd5];
	setp.ne.s32 	%p5, %r15, -1;
	@%p5 bra 	$L__BB2_8;
	add.s32 	%r16, %r4, 1;
	st.global.u32 	[%rd5], %r16;
	mov.b16 	%rs1, 1;
	st.global.u8 	[d_over], %rs1;
	bra.uni 	$L__BB2_8;
$L__BB2_6:
	st.local.u32 	[%rd3], %r3;
	mov.u64 	%rd16, $str;
	cvta.global.u64 	%rd17, %rd16;
	{ // callseq 1, 0
	.param .b64 param0;
	st.param.b64 	[param0], %rd17;
	.param .b64 param1;
	st.param.b64 	[param1], %rd8;
	.param .b32 retval0;
	call.uni (retval0), 
	vprintf, 
	(
	param0, 
	param1
	);
	ld.param.b32 	%r13, [retval0];
	} // callseq 1
	bra.uni 	$L__BB2_8;
$L__BB2_7:
	st.local.u32 	[%rd3], %r2;
	mov.u64 	%rd11, $str$1;
	cvta.global.u64 	%rd12, %rd11;
	{ // callseq 0, 0
	.param .b64 param0;
	st.param.b64 	[param0], %rd12;
	.param .b64 param1;
	st.param.b64 	[param1], %rd8;
	.param .b32 retval0;
	call.uni (retval0), 
	vprintf, 
	(
	param0, 
	param1
	);
	ld.param.b32 	%r10, [retval0];
	} // callseq 0
$L__BB2_8:
	ret;

}


// ===== COMPILED SASS (sm_100) =====

	.target	sm_100

	.elftype	@"ET_EXEC"


//--------------------- .note.nv.tkinfo           --------------------------
	.section	.note.nv.tkinfo,"",@"SHT_NOTE"
	.sectionflags	@"SHF_NOTE_NV_TKINFO"
	.tkinfo
        /*0018*/ 	.word	0x00000002
        /*0030*/ 	.string	""
        /*0030*/ 	.string	"ptxas"
        /*0030*/ 	.string	"Cuda compilation tools, release 13.0, V13.0.88"
        /*0030*/ 	.string	"Build cuda_13.0.r13.0/compiler.36424714_0"
        /*0030*/ 	.string	"-arch sm_100 -m 64 "



//--------------------- .note.nv.cuinfo           --------------------------
	.section	.note.nv.cuinfo,"",@"SHT_NOTE"
	.sectionflags	@"SHF_NOTE_NV_CUINFO"
        /*0018*/ 	.short	0x0002
        /*001a*/ 	.short	0x0064
        /*001c*/ 	.short	0x0082
	.zero		2


//--------------------- .nv.info                  --------------------------
	.section	.nv.info,"",@"SHT_CUDA_INFO"
	.align	4


	//----- nvinfo : EIATTR_REGCOUNT
	.align		4
        /*0000*/ 	.byte	0x04, 0x2f
        /*0002*/ 	.short	(.L_4 - .L_3)
	.align		4
.L_3:
        /*0004*/ 	.word	index@(_Z5resetv)
        /*0008*/ 	.word	0x00000006


	//----- nvinfo : EIATTR_FRAME_SIZE
	.align		4
.L_4:
        /*000c*/ 	.byte	0x04, 0x11
        /*000e*/ 	.short	(.L_6 - .L_5)
	.align		4
.L_5:
        /*0010*/ 	.word	index@(_Z5resetv)
        /*0014*/ 	.word	0x00000000


	//----- nvinfo : EIATTR_REGCOUNT
	.align		4
.L_6:
        /*0018*/ 	.byte	0x04, 0x2f
        /*001a*/ 	.short	(.L_8 - .L_7)
	.align		4
.L_7:
        /*001c*/ 	.word	index@(_Z4initP8__vertexii)
        /*0020*/ 	.word	0x0000000a


	//----- nvinfo : EIATTR_FRAME_SIZE
	.align		4
.L_8:
        /*0024*/ 	.byte	0x04, 0x11
        /*0026*/ 	.short	(.L_10 - .L_9)
	.align		4
.L_9:
        /*0028*/ 	.word	index@(_Z4initP8__vertexii)
        /*002c*/ 	.word	0x00000000


	//----- nvinfo : EIATTR_REGCOUNT
	.align		4
.L_10:
        /*0030*/ 	.byte	0x04, 0x2f
        /*0032*/ 	.short	(.L_12 - .L_11)
	.align		4
.L_11:
        /*0034*/ 	.word	index@(_Z11scatter_bfsPK7__shardP8__vertexii)
        /*0038*/ 	.word	0x00000018


	//----- nvinfo : EIATTR_FRAME_SIZE
	.align		4
.L_12:
        /*003c*/ 	.byte	0x04, 0x11
        /*003e*/ 	.short	(.L_14 - .L_13)
	.align		4
.L_13:
        /*0040*/ 	.word	index@(_Z11scatter_bfsPK7__shardP8__vertexii)
        /*0044*/ 	.word	0x00000008


	//----- nvinfo : EIATTR_MIN_STACK_SIZE
	.align		4
.L_14:
        /*0048*/ 	.byte	0x04, 0x12
        /*004a*/ 	.short	(.L_16 - .L_15)
	.align		4
.L_15:
        /*004c*/ 	.word	index@(_Z11scatter_bfsPK7__shardP8__vertexii)
        /*0050*/ 	.word	0x00000008


	//----- nvinfo : EIATTR_MIN_STACK_SIZE
	.align		4
.L_16:
        /*0054*/ 	.byte	0x04, 0x12
        /*0056*/ 	.short	(.L_18 - .L_17)
	.align		4
.L_17:
        /*0058*/ 	.word	index@(_Z4initP8__vertexii)
        /*005c*/ 	.word	0x00000000


	//----- nvinfo : EIATTR_MIN_STACK_SIZE
	.align		4
.L_18:
        /*0060*/ 	.byte	0x04, 0x12
        /*0062*/ 	.short	(.L_20 - .L_19)
	.align		4
.L_19:
        /*0064*/ 	.word	index@(_Z5resetv)
        /*0068*/ 	.word	0x00000000
.L_20:


//--------------------- .nv.compat                --------------------------
	.section	.nv.compat,"",@"SHT_CUDA_COMPAT_INFO"
	.align	4
        /*0000*/ 	.byte	0x02, 0x09, 0x00, 0x00, 0x02, 0x02, 0x01, 0x00, 0x02, 0x05, 0x05, 0x00, 0x03, 0x07, 0x01, 0x01
        /*0010*/ 	.byte	0x02, 0x03, 0x00, 0x00, 0x02, 0x06, 0x01, 0x00, 0x04, 0x0b, 0x08, 0x00, 0x09, 0x00, 0x00, 0x00
        /*0020*/ 	.byte	0x00, 0x00, 0x00, 0x00


//--------------------- .nv.info._Z11scatter_bfsPK7__shardP8__vertexii --------------------------
	.section	.nv.info._Z11scatter_bfsPK7__shardP8__vertexii,"",@"SHT_CUDA_INFO"
	.sectionflags	@""
	.align	4


	//----- nvinfo : EIATTR_CUDA_API_VERSION
	.align		4
        /*0000*/ 	.byte	0x04, 0x37
        /*0002*/ 	.short	(.L_22 - .L_21)
.L_21:
        /*0004*/ 	.word	0x00000082


	//----- nvinfo : EIATTR_KPARAM_INFO
	.align		4
.L_22:
        /*0008*/ 	.byte	0x04, 0x17
        /*000a*/ 	.short	(.L_24 - .L_23)
.L_23:
        /*000c*/ 	.word	0x00000000
        /*0010*/ 	.short	0x0003
        /*0012*/ 	.short	0x0014
        /*0014*/ 	.byte	0x00, 0xf0, 0x11, 0x00


	//----- nvinfo : EIATTR_KPARAM_INFO
	.align		4
.L_24:
        /*0018*/ 	.byte	0x04, 0x17
        /*001a*/ 	.short	(.L_26 - .L_25)
.L_25:
        /*001c*/ 	.word	0x00000000
        /*0020*/ 	.short	0x0002
        /*0022*/ 	.short	0x0010
        /*0024*/ 	.byte	0x00, 0xf0, 0x11, 0x00


	//----- nvinfo : EIATTR_KPARAM_INFO
	.align		4
.L_26:
        /*0028*/ 	.byte	0x04, 0x17
        /*002a*/ 	.short	(.L_28 - .L_27)
.L_27:
        /*002c*/ 	.word	0x00000000
        /*0030*/ 	.short	0x0001
        /*0032*/ 	.short	0x0008
        /*0034*/ 	.byte	0x00, 0xf5, 0x21, 0x00


	//----- nvinfo : EIATTR_KPARAM_INFO
	.align		4
.L_28:
        /*0038*/ 	.byte	0x04, 0x17
        /*003a*/ 	.short	(.L_30 - .L_29)
.L_29:
        /*003c*/ 	.word	0x00000000
        /*0040*/ 	.short	0x0000
        /*0042*/ 	.short	0x0000
        /*0044*/ 	.byte	0x00, 0xf5, 0x21, 0x00


	//----- nvinfo : EIATTR_SPARSE_MMA_MASK
	.align		4
.L_30:
        /*0048*/ 	.byte	0x03, 0x50
        /*004a*/ 	.short	0x0000


	//----- nvinfo : EIATTR_MAXREG_COUNT
	.align		4
        /*004c*/ 	.byte	0x03, 0x1b
        /*004e*/ 	.short	0x00ff


	//----- nvinfo : EIATTR_EXTERNS
	.align		4
        /*0050*/ 	.byte	0x04, 0x0f
        /*0052*/ 	.short	(.L_32 - .L_31)


	//   ....[0]....
	.align		4
.L_31:
        /*0054*/ 	.word	index@(vprintf)


	//----- nvinfo : EIATTR_MERCURY_ISA_VERSION
	.align		4
.L_32:
        /*0058*/ 	.byte	0x03, 0x5f
        /*005a*/ 	.short	0x0101


	//----- nvinfo : EIATTR_VRC_CTA_INIT_COUNT
	.align		4
        /*005c*/ 	.byte	0x02, 0x4a
	.zero		1
	.zero		1


	//----- nvinfo : EIATTR_SYSCALL_OFFSETS
	.align		4
        /*0060*/ 	.byte	0x04, 0x46
        /*0062*/ 	.short	(.L_34 - .L_33)


	//   ....[0]....
.L_33:
        /*0064*/ 	.word	0x000002f0


	//   ....[1]....
        /*0068*/ 	.word	0x00000380


	//----- nvinfo : EIATTR_EXIT_INSTR_OFFSETS
	.align		4
.L_34:
        /*006c*/ 	.byte	0x04, 0x1c
        /*006e*/ 	.short	(.L_36 - .L_35)


	//   ....[0]....
.L_35:
        /*0070*/ 	.word	0x000000e0


	//   ....[1]....
        /*0074*/ 	.word	0x000001a0


	//   ....[2]....
        /*0078*/ 	.word	0x00000210


	//   ....[3]....
        /*007c*/ 	.word	0x00000270


	//   ....[4]....
        /*0080*/ 	.word	0x00000300


	//   ....[5]....
        /*0084*/ 	.word	0x00000390


	//----- nvinfo : EIATTR_CRS_STACK_SIZE
	.align		4
.L_36:
        /*0088*/ 	.byte	0x04, 0x1e
        /*008a*/ 	.short	(.L_38 - .L_37)
.L_37:
        /*008c*/ 	.word	0x00000000


	//----- nvinfo : EIATTR_CBANK_PARAM_SIZE
	.align		4
.L_38:
        /*0090*/ 	.byte	0x03, 0x19
        /*0092*/ 	.short	0x0018


	//----- nvinfo : EIATTR_PARAM_CBANK
	.align		4
        /*0094*/ 	.byte	0x04, 0x0a
        /*0096*/ 	.short	(.L_40 - .L_39)
	.align		4
.L_39:
        /*0098*/ 	.word	index@(.nv.constant0._Z11scatter_bfsPK7__shardP8__vertexii)
        /*009c*/ 	.short	0x0380
        /*009e*/ 	.short	0x0018


	//----- nvinfo : EIATTR_SW_WAR
	.align		4
.L_40:
        /*00a0*/ 	.byte	0x04, 0x36
        /*00a2*/ 	.short	(.L_42 - .L_41)
.L_41:
        /*00a4*/ 	.word	0x00000008
.L_42:


//--------------------- .nv.info._Z4initP8__vertexii --------------------------
	.section	.nv.info._Z4initP8__vertexii,"",@"SHT_CUDA_INFO"
	.sectionflags	@""
	.align	4


	//----- nvinfo : EIATTR_CUDA_API_VERSION
	.align		4
        /*0000*/ 	.byte	0x04, 0x37
        /*0002*/ 	.short	(.L_44 - .L_43)
.L_43:
        /*0004*/ 	.word	0x00000082


	//----- nvinfo : EIATTR_KPARAM_INFO
	.align		4
.L_44:
        /*0008*/ 	.byte	0x04, 0x17
        /*000a*/ 	.short	(.L_46 - .L_45)
.L_45:
        /*000c*/ 	.word	0x00000000
        /*0010*/ 	.short	0x0002
        /*0012*/ 	.short	0x000c
        /*0014*/ 	.byte	0x00, 0xf0, 0x11, 0x00


	//----- nvinfo : EIATTR_KPARAM_INFO
	.align		4
.L_46:
        /*0018*/ 	.byte	0x04, 0x17
        /*001a*/ 	.short	(.L_48 - .L_47)
.L_47:
        /*001c*/ 	.word	0x00000000
        /*0020*/ 	.short	0x0001
        /*0022*/ 	.short	0x0008
        /*0024*/ 	.byte	0x00, 0xf0, 0x11, 0x00


	//----- nvinfo : EIATTR_KPARAM_INFO
	.align		4
.L_48:
        /*0028*/ 	.byte	0x04, 0x17
        /*002a*/ 	.short	(.L_50 - .L_49)
.L_49:
        /*002c*/ 	.word	0x00000000
        /*0030*/ 	.short	0x0000
        /*0032*/ 	.short	0x0000
        /*0034*/ 	.byte	0x00, 0xf5, 0x21, 0x00


	//----- nvinfo : EIATTR_SPARSE_MMA_MASK
	.align		4
.L_50:
        /*0038*/ 	.byte	0x03, 0x50
        /*003a*/ 	.short	0x0000


	//----- nvinfo : EIATTR_MAXREG_COUNT
	.align		4
        /*003c*/ 	.byte	0x03, 0x1b
        /*003e*/ 	.short	0x00ff


	//----- nvinfo : EIATTR_MERCURY_ISA_VERSION
	.align		4
        /*0040*/ 	.byte	0x03, 0x5f
        /*0042*/ 	.short	0x0101


	//----- nvinfo : EIATTR_VRC_CTA_INIT_COUNT
	.align		4
        /*0044*/ 	.byte	0x02, 0x4a
	.zero		1
	.zero		1


	//----- nvinfo : EIATTR_EXIT_INSTR_OFFSETS
	.align		4
        /*0048*/ 	.byte	0x04, 0x1c
        /*004a*/ 	.short	(.L_52 - .L_51)


	//   ....[0]....
.L_51:
        /*004c*/ 	.word	0x000000b0


	//   ....[1]....
        /*0050*/ 	.word	0x000000e0


	//   ....[2]....
        /*0054*/ 	.word	0x00000130


	//----- nvinfo : EIATTR_CBANK_PARAM_SIZE
	.align		4
.L_52:
        /*0058*/ 	.byte	0x03, 0x19
        /*005a*/ 	.short	0x0010


	//----- nvinfo : EIATTR_PARAM_CBANK
	.align		4
        /*005c*/ 	.byte	0x04, 0x0a
        /*005e*/ 	.short	(.L_54 - .L_53)
	.align		4
.L_53:
        /*0060*/ 	.word	index@(.nv.constant0._Z4initP8__vertexii)
        /*0064*/ 	.short	0x0380
        /*0066*/ 	.short	0x0010


	//----- nvinfo : EIATTR_SW_WAR
	.align		4
.L_54:
        /*0068*/ 	.byte	0x04, 0x36
        /*006a*/ 	.short	(.L_56 - .L_55)
.L_55:
        /*006c*/ 	.word	0x00000008
.L_56:


//--------------------- .nv.info._Z5resetv        --------------------------
	.section	.nv.info._Z5resetv,"",@"SHT_CUDA_INFO"
	.sectionflags	@""
	.align	4


	//----- nvinfo : EIATTR_CUDA_API_VERSION
	.align		4
        /*0000*/ 	.byte	0x04, 0x37
        /*0002*/ 	.short	(.L_58 - .L_57)
.L_57:
        /*0004*/ 	.word	0x00000082


	//----- nvinfo : EIATTR_SPARSE_MMA_MASK
	.align		4
.L_58:
        /*0008*/ 	.byte	0x03, 0x50
        /*000a*/ 	.short	0x0000


	//----- nvinfo : EIATTR_MAXREG_COUNT
	.align		4
        /*000c*/ 	.byte	0x03, 0x1b
        /*000e*/ 	.short	0x00ff


	//----- nvinfo : EIATTR_MERCURY_ISA_VERSION
	.align		4
        /*0010*/ 	.byte	0x03, 0x5f
        /*0012*/ 	.short	0x0101


	//----- nvinfo : EIATTR_VRC_CTA_INIT_COUNT
	.align		4
        /*0014*/ 	.byte	0x02, 0x4a
	.zero		1
	.zero		1


	//----- nvinfo : EIATTR_EXIT_INSTR_OFFSETS
	.align		4
        /*0018*/ 	.byte	0x04, 0x1c
        /*001a*/ 	.short	(.L_60 - .L_59)


	//   ....[0]....
.L_59:
        /*001c*/ 	.word	0x00000040


	//----- nvinfo : EIATTR_SW_WAR
	.align		4
.L_60:
        /*0020*/ 	.byte	0x04, 0x36
        /*0022*/ 	.short	(.L_62 - .L_61)
.L_61:
        /*0024*/ 	.word	0x00000008
.L_62:


//--------------------- .nv.callgraph             --------------------------
	.section	.nv.callgraph,"",@"SHT_CUDA_CALLGRAPH"
	.align	4
	.sectionentsize	8
	.align		4
        /*0000*/ 	.word	0x00000000
	.align		4
        /*0004*/ 	.word	0xffffffff
	.align		4
        /*0008*/ 	.word	index@(_Z11scatter_bfsPK7__shardP8__vertexii)
	.align		4
        /*000c*/ 	.word	index@(vprintf)
	.align		4
        /*0010*/ 	.word	0x00000000
	.align		4
        /*0014*/ 	.word	0xfffffffe
	.align		4
        /*0018*/ 	.word	0x00000000
	.align		4
        /*001c*/ 	.word	0xfffffffd
	.align		4
        /*0020*/ 	.word	0x00000000
	.align		4
        /*0024*/ 	.word	0xfffffffc


//--------------------- .nv.constant4             --------------------------
	.section	.nv.constant4,"a",@progbits
	.align	8
	.align		8
.nv.constant4:
        /*0000*/ 	.dword	vprintf
	.align		8
        /*0008*/ 	.dword	d_over
	.align		8
        /*0010*/ 	.dword	$str
	.align		8
        /*0018*/ 	.dword	$str$1


//--------------------- .text._Z11scatter_bfsPK7__shardP8__vertexii --------------------------
	.section	.text._Z11scatter_bfsPK7__shardP8__vertexii,"ax",@progbits
	.align	128
        .global         _Z11scatter_bfsPK7__shardP8__vertexii
        .type           _Z11scatter_bfsPK7__shardP8__vertexii,@function
        .size           _Z11scatter_bfsPK7__shardP8__vertexii,(.L_x_7 - _Z11scatter_bfsPK7__shardP8__vertexii)
        .other          _Z11scatter_bfsPK7__shardP8__vertexii,@"STO_CUDA_ENTRY STV_DEFAULT"
_Z11scatter_bfsPK7__shardP8__vertexii:
.text._Z11scatter_bfsPK7__shardP8__vertexii:
[----:B------:R-:W0:Y:S08]  /*0000*/  LDC R1, c[0x0][0x37c] ;  /* 0x0000df00ff017b82 */ /* 0x000e300000000800 */
[----:B------:R-:W1:Y:S01]  /*0010*/  LDC.64 R2, c[0x0][0x380] ;  /* 0x0000e000ff027b82 */ /* 0x000e620000000a00 */
[----:B------:R-:W1:Y:S01]  /*0020*/  LDCU.64 UR36, c[0x0][0x358] ;  /* 0x00006b00ff2477ac */ /* 0x000e620008000a00 */
[----:B0-----:R-:W-:Y:S01]  /*0030*/  VIADD R1, R1, 0xfffffff8 ;  /* 0xfffffff801017836 */ /* 0x001fe20000000000 */
[----:B-1----:R-:W2:Y:S01]  /*0040*/  LDG.E R0, desc[UR36][R2.64] ;  /* 0x0000002402007981 */ /* 0x002ea2000c1e1900 */
[----:B------:R-:W0:Y:S01]  /*0050*/  LDCU UR5, c[0x0][0x2fc] ;  /* 0x00005f80ff0577ac */ /* 0x000e220008000800 */
[----:B------:R-:W1:Y:S01]  /*0060*/  S2R R5, SR_CTAID.X ;  /* 0x0000000000057919 */ /* 0x000e620000002500 */
[----:B------:R-:W1:Y:S01]  /*0070*/  LDCU UR6, c[0x0][0x360] ;  /* 0x00006c00ff0677ac */ /* 0x000e620008000800 */
[----:B------:R-:W1:Y:S01]  /*0080*/  S2R R4, SR_TID.X ;  /* 0x0000000000047919 */ /* 0x000e620000002100 */
[----:B------:R-:W3:Y:S02]  /*0090*/  LDCU UR4, c[0x0][0x2f8] ;  /* 0x00005f00ff0477ac */ /* 0x000ee40008000800 */
[----:B---3--:R-:W-:-:S05]  /*00a0*/  IADD3 R6, P1, PT, R1, UR4, RZ ;  /* 0x0000000401067c10 */ /* 0x008fca000ff3e0ff */
[----:B0-----:R-:W-:Y:S02]  /*00b0*/  IMAD.X R7, RZ, RZ, UR5, P1 ;  /* 0x00000005ff077e24 */ /* 0x001fe400088e06ff */
[----:B-1----:R-:W-:-:S05]  /*00c0*/  IMAD R5, R5, UR6, R4 ;  /* 0x0000000605057c24 */ /* 0x002fca000f8e0204 */
[----:B--2---:R-:W-:-:S13]  /*00d0*/  ISETP.GE.AND P0, PT, R5, R0, PT ;  /* 0x000000000500720c */ /* 0x004fda0003f06270 */
[----:B------:R-:W-:Y:S05]  /*00e0*/  @P0 EXIT ;  /* 0x000000000000094d */ /* 0x000fea0003800000 */
[----:B------:R-:W2:Y:S01]  /*00f0*/  LDG.E.64 R2, desc[UR36][R2.64+0x10] ;  /* 0x0000102402027981 */ /* 0x000ea2000c1e1b00 */
[----:B------:R-:W0:Y:S01]  /*0100*/  LDCU UR38, c[0x0][0x394] ;  /* 0x00007280ff2677ac */ /* 0x000e220008000800 */
[----:B--2---:R-:W-:-:S05]  /*0110*/  IMAD.WIDE R4, R5, 0xc, R2 ;  /* 0x0000000c05047825 */ /* 0x004fca00078e0202 */
[----:B------:R-:W0:Y:S02]  /*0120*/  LD.E R0, desc[UR36][R4.64] ;  /* 0x0000002404007980 */ /* 0x000e24000c101900 */
[----:B0-----:R-:W-:-:S13]  /*0130*/  ISETP.GE.AND P0, PT, R0, UR38, PT ;  /* 0x0000002600007c0c */ /* 0x001fda000bf06270 */
[----:B------:R-:W-:Y:S05]  /*0140*/  @P0 BRA `(.L_x_0) ;  /* 0x0000000000700947 */ /* 0x000fea0003800000 */
[----:B------:R-:W0:Y:S08]  /*0150*/  LDC.64 R8, c[0x0][0x388] ;  /* 0x0000e200ff087b82 */ /* 0x000e300000000a00 */
[----:B------:R-:W1:Y:S01]  /*0160*/  LDC R11, c[0x0][0x390] ;  /* 0x0000e400ff0b7b82 */ /* 0x000e620000000800 */
[----:B0-----:R-:W-:-:S06]  /*0170*/  IMAD.WIDE R2, R0, 0x4, R8 ;  /* 0x0000000400027825 */ /* 0x001fcc00078e0208 */
[----:B------:R-:W1:Y:S02]  /*0180*/  LDG.E R2, desc[UR36][R2.64] ;  /* 0x0000002402027981 */ /* 0x000e64000c1e1900 */
[----:B-1----:R-:W-:-:S13]  /*0190*/  ISETP.NE.AND P0, PT, R2, R11, PT ;  /* 0x0000000b0200720c */ /* 0x002fda0003f05270 */
[----:B------:R-:W-:Y:S05]  /*01a0*/  @P0 EXIT ;  /* 0x000000000000094d */ /* 0x000fea0003800000 */
[----:B------:R-:W2:Y:S02]  /*01b0*/  LD.E R0, desc[UR36][R4.64+0x4] ;  /* 0x0000042404007980 */ /* 0x000ea4000c101900 */
[----:B--2---:R-:W-:-:S13]  /*01c0*/  ISETP.GE.AND P0, PT, R0, UR38, PT ;  /* 0x0000002600007c0c */ /* 0x004fda000bf06270 */
[----:B------:R-:W-:Y:S05]  /*01d0*/  @P0 BRA `(.L_x_1) ;  /* 0x0000000000280947 */ /* 0x000fea0003800000 */
[----:B------:R-:W-:-:S05]  /*01e0*/  IMAD.WIDE R2, R0, 0x4, R8 ;  /* 0x0000000400027825 */ /* 0x000fca00078e0208 */
[----:B------:R-:W2:Y:S02]  /*01f0*/  LDG.E R0, desc[UR36][R2.64] ;  /* 0x0000002402007981 */ /* 0x000ea4000c1e1900 */
[----:B--2---:R-:W-:-:S13]  /*0200*/  ISETP.NE.AND P0, PT, R0, -0x1, PT ;  /* 0xffffffff0000780c */ /* 0x004fda0003f05270 */
[----:B------:R-:W-:Y:S05]  /*0210*/  @P0 EXIT ;  /* 0x000000000000094d */ /* 0x000fea0003800000 */
[----:B------:R-:W0:Y:S01]  /*0220*/  LDC.64 R4, c[0x4][0x8] ;  /* 0x01000200ff047b82 */ /* 0x000e220000000a00 */
[----:B------:R-:W-:Y:S02]  /*0230*/  VIADD R7, R11, 0x1 ;  /* 0x000000010b077836 */ /* 0x000fe40000000000 */
[----:B------:R-:W-:-:S03]  /*0240*/  IMAD.MOV.U32 R0, RZ, RZ, 0x1 ;  /* 0x00000001ff007424 */ /* 0x000fc600078e00ff */
[----:B------:R-:W-:Y:S04]  /*0250*/  STG.E desc[UR36][R2.64], R7 ;  /* 0x0000000702007986 */ /* 0x000fe8000c101924 */
[----:B0-----:R-:W-:Y:S01]  /*0260*/  STG.E.U8 desc[UR36][R4.64], R0 ;  /* 0x0000000004007986 */ /* 0x001fe2000c101124 */
[----:B------:R-:W-:Y:S05]  /*0270*/  EXIT ;  /* 0x000000000000794d */ /* 0x000fea0003800000 */
.L_x_1:
[----:B------:R-:W-:Y:S01]  /*0280*/  MOV R2, 0x0 ;  /* 0x0000000000027802 */ /* 0x000fe20000000f00 */
[----:B------:R0:W-:Y:S01]  /*0290*/  STL [R1], R0 ;  /* 0x0000000001007387 */ /* 0x0001e20000100800 */
[----:B------:R-:W1:Y:S04]  /*02a0*/  LDCU.64 UR4, c[0x4][0x10] ;  /* 0x01000200ff0477ac */ /* 0x000e680008000a00 */
[----:B------:R-:W2:Y:S01]  /*02b0*/  LDC.64 R2, c[0x4][R2] ;  /* 0x0100000002027b82 */ /* 0x000ea20000000a00 */
[----:B-1----:R-:W-:Y:S01]  /*02c0*/  MOV R4, UR4 ;  /* 0x0000000400047c02 */ /* 0x002fe20008000f00 */
[----:B0-----:R-:W-:-:S07]  /*02d0*/  IMAD.U32 R5, RZ, RZ, UR5 ;  /* 0x00000005ff057e24 */ /* 0x001fce000f8e00ff */
[----:B------:R-:W-:-:S07]  /*02e0*/  LEPC R20, `(.L_x_2) ;  /* 0x000000001014794e */ /* 0x000fce0000000000 */
[----:B--2---:R-:W-:Y:S05]  /*02f0*/  CALL.ABS.NOINC R2 ;  /* 0x0000000002007343 */ /* 0x004fea0003c00000 */
.L_x_2:
[----:B------:R-:W-:Y:S05]  /*0300*/  EXIT ;  /* 0x000000000000794d */ /* 0x000fea0003800000 */
.L_x_0:
[----:B------:R-:W-:Y:S01]  /*0310*/  MOV R2, 0x0 ;  /* 0x0000000000027802 */ /* 0x000fe20000000f00 */
[----:B------:R0:W-:Y:S01]  /*0320*/  STL [R1], R0 ;  /* 0x0000000001007387 */ /* 0x0001e20000100800 */
[----:B------:R-:W1:Y:S04]  /*0330*/  LDCU.64 UR4, c[0x4][0x18] ;  /* 0x01000300ff0477ac */ /* 0x000e680008000a00 */
[----:B------:R-:W2:Y:S01]  /*0340*/  LDC.64 R2, c[0x4][R2] ;  /* 0x0100000002027b82 */ /* 0x000ea20000000a00 */
[----:B-1----:R-:W-:Y:S01]  /*0350*/  IMAD.U32 R4, RZ, RZ, UR4 ;  /* 0x00000004ff047e24 */ /* 0x002fe2000f8e00ff */
[----:B0-----:R-:W-:-:S07]  /*0360*/  MOV R5, UR5 ;  /* 0x0000000500057c02 */ /* 0x001fce0008000f00 */
[----:B------:R-:W-:-:S07]  /*0370*/  LEPC R20, `(.L_x_3) ;  /* 0x000000001014794e */ /* 0x000fce0000000000 */
[----:B--2---:R-:W-:Y:S05]  /*0380*/  CALL.ABS.NOINC R2 ;  /* 0x0000000002007343 */ /* 0x004fea0003c00000 */
.L_x_3:
[----:B------:R-:W-:Y:S05]  /*0390*/  EXIT ;  /* 0x000000000000794d */ /* 0x000fea0003800000 */
.L_x_4:
[----:B------:R-:W-:-:S00]  /*03a0*/  BRA `(.L_x_4) ;  /* 0xfffffffc00fc7947 */ /* 0x000fc0000383ffff */
[----:B------:R-:W-:-:S00]  /*03b0*/  NOP ;  /* 0x0000000000007918 */ /* 0x000fc00000000000 */
        /* <DEDUP_REMOVED lines=12> */
.L_x_7:


//--------------------- .text._Z4initP8__vertexii --------------------------
	.section	.text._Z4initP8__vertexii,"ax",@progbits
	.align	128
        .global         _Z4initP8__vertexii
        .type           _Z4initP8__vertexii,@function
        .size           _Z4initP8__vertexii,(.L_x_8 - _Z4initP8__vertexii)
        .other          _Z4initP8__vertexii,@"STO_CUDA_ENTRY STV_DEFAULT"
_Z4initP8__vertexii:
.text._Z4initP8__vertexii:
[----:B------:R-:W-:Y:S01]  /*0000*/  LDC R1, c[0x0][0x37c] ;  /* 0x0000df00ff017b82 */ /* 0x000fe20000000800 */
[----:B------:R-:W0:Y:S07]  /*0010*/  S2R R5, SR_CTAID.X ;  /* 0x0000000000057919 */ /* 0x000e2e0000002500 */
[----:B------:R-:W1:Y:S01]  /*0020*/  LDC R4, c[0x0][0x388] ;  /* 0x0000e200ff047b82 */ /* 0x000e620000000800 */
[----:B------:R-:W0:Y:S01]  /*0030*/  LDCU UR4, c[0x0][0x360] ;  /* 0x00006c00ff0477ac */ /* 0x000e220008000800 */
[----:B------:R-:W0:Y:S02]  /*0040*/  S2R R0, SR_TID.X ;  /* 0x0000000000007919 */ /* 0x000e240000002100 */
[----:B0-----:R-:W-:Y:S01]  /*0050*/  IMAD R5, R5, UR4, R0 ;  /* 0x0000000405057c24 */ /* 0x001fe2000f8e0200 */
[----:B------:R-:W0:Y:S04]  /*0060*/  LDCU.64 UR4, c[0x0][0x358] ;  /* 0x00006b00ff0477ac */ /* 0x000e280008000a00 */
[----:B-1----:R-:W-:-:S13]  /*0070*/  ISETP.NE.AND P0, PT, R5, R4, PT ;  /* 0x000000040500720c */ /* 0x002fda0003f05270 */
[----:B------:R-:W1:Y:S02]  /*0080*/  @!P0 LDC.64 R2, c[0x0][0x380] ;  /* 0x0000e000ff028b82 */ /* 0x000e640000000a00 */
[----:B-1----:R-:W-:-:S05]  /*0090*/  @!P0 IMAD.WIDE R2, R4, 0x4, R2 ;  /* 0x0000000404028825 */ /* 0x002fca00078e0202 */
[----:B0-----:R0:W-:Y:S01]  /*00a0*/  @!P0 STG.E desc[UR4][R2.64], RZ ;  /* 0x000000ff02008986 */ /* 0x0011e2000c101904 */
[----:B------:R-:W-:Y:S05]  /*00b0*/  @!P0 EXIT ;  /* 0x000000000000894d */ /* 0x000fea0003800000 */
[----:B------:R-:W1:Y:S02]  /*00c0*/  LDCU UR6, c[0x0][0x38c] ;  /* 0x00007180ff0677ac */ /* 0x000e640008000800 */
[----:B-1----:R-:W-:-:S13]  /*00d0*/  ISETP.GE.AND P0, PT, R5, UR6, PT ;  /* 0x0000000605007c0c */ /* 0x002fda000bf06270 */
[----:B------:R-:W-:Y:S05]  /*00e0*/  @P0 EXIT ;  /* 0x000000000000094d */ /* 0x000fea0003800000 */
[----:B0-----:R-:W0:Y:S01]  /*00f0*/  LDC.64 R2, c[0x0][0x380] ;  /* 0x0000e000ff027b82 */ /* 0x001e220000000a00 */
[----:B------:R-:W-:Y:S01]  /*0100*/  MOV R7, 0xffffffff ;  /* 0xffffffff00077802 */ /* 0x000fe20000000f00 */
[----:B0-----:R-:W-:-:S05]  /*0110*/  IMAD.WIDE R2, R5, 0x4, R2 ;  /* 0x0000000405027825 */ /* 0x001fca00078e0202 */
[----:B------:R-:W-:Y:S01]  /*0120*/  STG.E desc[UR4][R2.64], R7 ;  /* 0x0000000702007986 */ /* 0x000fe2000c101904 */
[----:B------:R-:W-:Y:S05]  /*0130*/  EXIT ;  /* 0x000000000000794d */ /* 0x000fea0003800000 */
.L_x_5:
        /* <DEDUP_REMOVED lines=12> */
.L_x_8:


//--------------------- .text._Z5resetv           --------------------------
	.section	.text._Z5resetv,"ax",@progbits
	.align	128
        .global         _Z5resetv
        .type           _Z5resetv,@function
        .size           _Z5resetv,(.L_x_9 - _Z5resetv)
        .other          _Z5resetv,@"STO_CUDA_ENTRY STV_DEFAULT"
_Z5resetv:
.text._Z5resetv:
[----:B------:R-:W-:Y:S08]  /*0000*/  LDC R1, c[0x0][0x37c] ;  /* 0x0000df00ff017b82 */ /* 0x000ff00000000800 */
[----:B------:R-:W0:Y:S01]  /*0010*/  LDC.64 R2, c[0x4][0x8] ;  /* 0x01000200ff027b82 */ /* 0x000e220000000a00 */
[----:B------:R-:W0:Y:S02]  /*0020*/  LDCU.64 UR4, c[0x0][0x358] ;  /* 0x00006b00ff0477ac */ /* 0x000e240008000a00 */
[----:B0-----:R-:W-:Y:S01]  /*0030*/  STG.E.U8 desc[UR4][R2.64], RZ ;  /* 0x000000ff02007986 */ /* 0x001fe2000c101104 */
[----:B------:R-:W-:Y:S05]  /*0040*/  EXIT ;  /* 0x000000000000794d */ /* 0x000fea0003800000 */
.L_x_6:
        /* <DEDUP_REMOVED lines=11> */
.L_x_9:


//--------------------- .nv.global.init           --------------------------
	.section	.nv.global.init,"aw",@progbits
.nv.global.init:
	.type		$str$1,@object
	.size		$str$1,($str - $str$1)
$str$1:
        /*0000*/ 	.byte	0x49, 0x6c, 0x6c, 0x65, 0x67, 0x61, 0x6c, 0x20, 0x76, 0x65, 0x72, 0x74, 0x65, 0x78, 0x20, 0x73
        /*0010*/ 	.byte	0x72, 0x63, 0x3a, 0x20, 0x25, 0x64, 0x0a, 0x00
	.type		$str,@object
	.size		$str,(.L_1 - $str)
$str:
        /*0018*/ 	.byte	0x49, 0x6c, 0x6c, 0x65, 0x67, 0x61, 0x6c, 0x20, 0x76, 0x65, 0x72, 0x74, 0x65, 0x78, 0x20, 0x64
        /*0028*/ 	.byte	0x65, 0x73, 0x74, 0x3a, 0x20, 0x25, 0x64, 0x0a, 0x00
.L_1:


//--------------------- .nv.shared.reserved.0     --------------------------
	.section	.nv.shared.reserved.0,"aw",@nobits
	.weak		__nv_reservedSMEM_offset_0_alias
	.size		__nv_reservedSMEM_offset_0_alias, 0, 64
	.other		__nv_reservedSMEM_offset_0_alias,@"STO_CUDA_RESERVED_SHARED STV_DEFAULT"
__nv_reservedSMEM_offset_0_alias:
	.zero		0
	.zero		64


//--------------------- .nv.global                --------------------------
	.section	.nv.global,"aw",@nobits
.nv.global:
	.type		d_over,@object
	.size		d_over,(.L_0 - d_over)
d_over:
	.zero		1
.L_0:


//--------------------- .nv.constant0._Z11scatter_bfsPK7__shardP8__vertexii --------------------------
	.section	.nv.constant0._Z11scatter_bfsPK7__shardP8__vertexii,"a",@progbits
	.sectionflags	@""
	.align	4
.nv.constant0._Z11scatter_bfsPK7__shardP8__vertexii:
	.zero		920


//--------------------- .nv.constant0._Z4initP8__vertexii --------------------------
	.section	.nv.constant0._Z4initP8__vertexii,"a",@progbits
	.sectionflags	@""
	.align	4
.nv.constant0._Z4initP8__vertexii:
	.zero		912


//--------------------- .nv.constant0._Z5resetv   --------------------------
	.section	.nv.constant0._Z5resetv,"a",@progbits
	.sectionflags	@""
	.align	4
.nv.constant0._Z5resetv:
	.zero		896


//--------------------- SYMBOLS --------------------------

	.type		.nv.reservedSmem.offset0,@object
	.size		.nv.reservedSmem.offset0,0x4
	.type		vprintf,@function
